//
// Generated by NVIDIA NVVM Compiler
//
// Compiler Build ID: CL-36424714
// Cuda compilation tools, release 13.0, V13.0.88
// Based on NVVM 20.0.0
//

.version 9.0
.target sm_100
.address_size 64

	// .globl	_Z9multi_gpuPiS_S_iii

.visible .entry _Z9multi_gpuPiS_S_iii(
	.param .u64 .ptr .align 1 _Z9multi_gpuPiS_S_iii_param_0,
	.param .u64 .ptr .align 1 _Z9multi_gpuPiS_S_iii_param_1,
	.param .u64 .ptr .align 1 _Z9multi_gpuPiS_S_iii_param_2,
	.param .u32 _Z9multi_gpuPiS_S_iii_param_3,
	.param .u32 _Z9multi_gpuPiS_S_iii_param_4,
	.param .u32 _Z9multi_gpuPiS_S_iii_param_5
)
{
	.reg .pred 	%p<13>;
	.reg .b32 	%r<107>;
	.reg .b64 	%rd<53>;

	ld.param.u64 	%rd7, [_Z9multi_gpuPiS_S_iii_param_0];
	ld.param.u64 	%rd8, [_Z9multi_gpuPiS_S_iii_param_1];
	ld.param.u64 	%rd6, [_Z9multi_gpuPiS_S_iii_param_2];
	ld.param.u32 	%r32, [_Z9multi_gpuPiS_S_iii_param_3];
	ld.param.u32 	%r30, [_Z9multi_gpuPiS_S_iii_param_4];
	ld.param.u32 	%r31, [_Z9multi_gpuPiS_S_iii_param_5];
	cvta.to.global.u64 	%rd1, %rd8;
	cvta.to.global.u64 	%rd2, %rd7;
	mov.u32 	%r33, %ctaid.x;
	mov.u32 	%r34, %ntid.x;
	mov.u32 	%r35, %tid.x;
	mad.lo.s32 	%r1, %r33, %r34, %r35;
	mov.u32 	%r36, %ctaid.y;
	mov.u32 	%r37, %ntid.y;
	mov.u32 	%r38, %tid.y;
	mad.lo.s32 	%r2, %r36, %r37, %r38;
	setp.ge.s32 	%p1, %r2, %r32;
	setp.ge.s32 	%p2, %r1, %r31;
	or.pred  	%p3, %p1, %p2;
	@%p3 bra 	$L__BB0_14;
	setp.lt.s32 	%p4, %r30, 1;
	mov.b32 	%r106, 0;
	@%p4 bra 	$L__BB0_13;
	mul.lo.s32 	%r3, %r30, %r2;
	and.b32  	%r4, %r30, 7;
	setp.lt.u32 	%p5, %r30, 8;
	mov.b32 	%r101, 0;
	mov.u32 	%r106, %r101;
	@%p5 bra 	$L__BB0_5;
	and.b32  	%r101, %r30, 2147483640;
	neg.s32 	%r95, %r101;
	shl.b32 	%r7, %r31, 3;
	mul.wide.u32 	%rd9, %r3, 4;
	add.s64 	%rd10, %rd9, %rd2;
	add.s64 	%rd52, %rd10, 16;
	mov.b32 	%r106, 0;
	mul.wide.s32 	%rd13, %r31, 4;
	mov.u32 	%r94, %r1;
$L__BB0_4:
	.pragma "nounroll";
	ld.global.u32 	%r43, [%rd52+-16];
	mul.wide.s32 	%rd11, %r94, 4;
	add.s64 	%rd12, %rd1, %rd11;
	ld.global.u32 	%r44, [%rd12];
	mad.lo.s32 	%r45, %r44, %r43, %r106;
	ld.global.u32 	%r46, [%rd52+-12];
	add.s64 	%rd14, %rd12, %rd13;
	ld.global.u32 	%r47, [%rd14];
	mad.lo.s32 	%r48, %r47, %r46, %r45;
	ld.global.u32 	%r49, [%rd52+-8];
	add.s64 	%rd15, %rd14, %rd13;
	ld.global.u32 	%r50, [%rd15];
	mad.lo.s32 	%r51, %r50, %r49, %r48;
	ld.global.u32 	%r52, [%rd52+-4];
	add.s64 	%rd16, %rd15, %rd13;
	ld.global.u32 	%r53, [%rd16];
	mad.lo.s32 	%r54, %r53, %r52, %r51;
	ld.global.u32 	%r55, [%rd52];
	add.s64 	%rd17, %rd16, %rd13;
	ld.global.u32 	%r56, [%rd17];
	mad.lo.s32 	%r57, %r56, %r55, %r54;
	ld.global.u32 	%r58, [%rd52+4];
	add.s64 	%rd18, %rd17, %rd13;
	ld.global.u32 	%r59, [%rd18];
	mad.lo.s32 	%r60, %r59, %r58, %r57;
	ld.global.u32 	%r61, [%rd52+8];
	add.s64 	%rd19, %rd18, %rd13;
	ld.global.u32 	%r62, [%rd19];
	mad.lo.s32 	%r63, %r62, %r61, %r60;
	ld.global.u32 	%r64, [%rd52+12];
	add.s64 	%rd20, %rd19, %rd13;
	ld.global.u32 	%r65, [%rd20];
	mad.lo.s32 	%r106, %r65, %r64, %r63;
	add.s32 	%r95, %r95, 8;
	add.s32 	%r94, %r94, %r7;
	add.s64 	%rd52, %rd52, 32;
	setp.ne.s32 	%p6, %r95, 0;
	@%p6 bra 	$L__BB0_4;
$L__BB0_5:
	setp.eq.s32 	%p7, %r4, 0;
	@%p7 bra 	$L__BB0_13;
	and.b32  	%r17, %r30, 3;
	setp.lt.u32 	%p8, %r4, 4;
	@%p8 bra 	$L__BB0_8;
	add.s32 	%r67, %r101, %r3;
	mul.wide.u32 	%rd21, %r67, 4;
	add.s64 	%rd22, %rd2, %rd21;
	ld.global.u32 	%r68, [%rd22];
	mad.lo.s32 	%r69, %r101, %r31, %r1;
	mul.wide.s32 	%rd23, %r69, 4;
	add.s64 	%rd24, %rd1, %rd23;
	ld.global.u32 	%r70, [%rd24];
	mad.lo.s32 	%r71, %r70, %r68, %r106;
	cvt.u64.u32 	%rd25, %r3;
	cvt.u64.u32 	%rd26, %r101;
	add.s64 	%rd27, %rd26, %rd25;
	shl.b64 	%rd28, %rd27, 2;
	add.s64 	%rd29, %rd2, %rd28;
	ld.global.u32 	%r72, [%rd29+4];
	mul.wide.s32 	%rd30, %r31, 4;
	add.s64 	%rd31, %rd24, %rd30;
	ld.global.u32 	%r73, [%rd31];
	mad.lo.s32 	%r74, %r73, %r72, %r71;
	ld.global.u32 	%r75, [%rd29+8];
	add.s64 	%rd32, %rd31, %rd30;
	ld.global.u32 	%r76, [%rd32];
	mad.lo.s32 	%r77, %r76, %r75, %r74;
	ld.global.u32 	%r78, [%rd29+12];
	add.s64 	%rd33, %rd32, %rd30;
	ld.global.u32 	%r79, [%rd33];
	mad.lo.s32 	%r106, %r79, %r78, %r77;
	add.s32 	%r101, %r101, 4;
$L__BB0_8:
	setp.eq.s32 	%p9, %r17, 0;
	@%p9 bra 	$L__BB0_13;
	setp.eq.s32 	%p10, %r17, 1;
	@%p10 bra 	$L__BB0_11;
	add.s32 	%r81, %r101, %r3;
	mul.wide.u32 	%rd34, %r81, 4;
	add.s64 	%rd35, %rd2, %rd34;
	ld.global.u32 	%r82, [%rd35];
	mad.lo.s32 	%r83, %r101, %r31, %r1;
	mul.wide.s32 	%rd36, %r83, 4;
	add.s64 	%rd37, %rd1, %rd36;
	ld.global.u32 	%r84, [%rd37];
	mad.lo.s32 	%r85, %r84, %r82, %r106;
	cvt.u64.u32 	%rd38, %r3;
	cvt.u64.u32 	%rd39, %r101;
	add.s64 	%rd40, %rd39, %rd38;
	shl.b64 	%rd41, %rd40, 2;
	add.s64 	%rd42, %rd2, %rd41;
	ld.global.u32 	%r86, [%rd42+4];
	mul.wide.s32 	%rd43, %r31, 4;
	add.s64 	%rd44, %rd37, %rd43;
	ld.global.u32 	%r87, [%rd44];
	mad.lo.s32 	%r106, %r87, %r86, %r85;
	add.s32 	%r101, %r101, 2;
$L__BB0_11:
	and.b32  	%r88, %r30, 1;
	setp.eq.b32 	%p11, %r88, 1;
	not.pred 	%p12, %p11;
	@%p12 bra 	$L__BB0_13;
	add.s32 	%r89, %r101, %r3;
	mul.wide.u32 	%rd45, %r89, 4;
	add.s64 	%rd46, %rd2, %rd45;
	ld.global.u32 	%r90, [%rd46];
	mad.lo.s32 	%r91, %r101, %r31, %r1;
	mul.wide.s32 	%rd47, %r91, 4;
	add.s64 	%rd48, %rd1, %rd47;
	ld.global.u32 	%r92, [%rd48];
	mad.lo.s32 	%r106, %r92, %r90, %r106;
$L__BB0_13:
	mad.lo.s32 	%r93, %r31, %r2, %r1;
	cvta.to.global.u64 	%rd49, %rd6;
	mul.wide.s32 	%rd50, %r93, 4;
	add.s64 	%rd51, %rd49, %rd50;
	st.global.u32 	[%rd51], %r106;
$L__BB0_14:
	ret;

}


// ===== COMPILED SASS (sm_100) =====

	.target	sm_100

	.elftype	@"ET_EXEC"


//--------------------- .note.nv.tkinfo           --------------------------
	.section	.note.nv.tkinfo,"",@"SHT_NOTE"
	.sectionflags	@"SHF_NOTE_NV_TKINFO"
	.tkinfo
        /*0018*/ 	.word	0x00000002
        /*0030*/ 	.string	""
        /*0030*/ 	.string	"ptxas"
        /*0030*/ 	.string	"Cuda compilation tools, release 13.0, V13.0.88"
        /*0030*/ 	.string	"Build cuda_13.0.r13.0/compiler.36424714_0"
        /*0030*/ 	.string	"-arch sm_100 -m 64 "



//--------------------- .note.nv.cuinfo           --------------------------
	.section	.note.nv.cuinfo,"",@"SHT_NOTE"
	.sectionflags	@"SHF_NOTE_NV_CUINFO"
        /*0018*/ 	.short	0x0002
        /*001a*/ 	.short	0x0064
        /*001c*/ 	.short	0x0082
	.zero		2


//--------------------- .nv.info                  --------------------------
	.section	.nv.info,"",@"SHT_CUDA_INFO"
	.align	4


	//----- nvinfo : EIATTR_REGCOUNT
	.align		4
        /*0000*/ 	.byte	0x04, 0x2f
        /*0002*/ 	.short	(.L_1 - .L_0)
	.align		4
.L_0:
        /*0004*/ 	.word	index@(_Z9multi_gpuPiS_S_iii)
        /*0008*/ 	.word	0x00000020


	//----- nvinfo : EIATTR_FRAME_SIZE
	.align		4
.L_1:
        /*000c*/ 	.byte	0x04, 0x11
        /*000e*/ 	.short	(.L_3 - .L_2)
	.align		4
.L_2:
        /*0010*/ 	.word	index@(_Z9multi_gpuPiS_S_iii)
        /*0014*/ 	.word	0x00000000


	//----- nvinfo : EIATTR_MIN_STACK_SIZE
	.align		4
.L_3:
        /*0018*/ 	.byte	0x04, 0x12
        /*001a*/ 	.short	(.L_5 - .L_4)
	.align		4
.L_4:
        /*001c*/ 	.word	index@(_Z9multi_gpuPiS_S_iii)
        /*0020*/ 	.word	0x00000000
.L_5:


//--------------------- .nv.compat                --------------------------
	.section	.nv.compat,"",@"SHT_CUDA_COMPAT_INFO"
	.align	4
        /*0000*/ 	.byte	0x02, 0x09, 0x00, 0x00, 0x02, 0x02, 0x01, 0x00, 0x02, 0x05, 0x05, 0x00, 0x03, 0x07, 0x01, 0x01
        /*0010*/ 	.byte	0x02, 0x03, 0x00, 0x00, 0x02, 0x06, 0x01, 0x00, 0x04, 0x0b, 0x08, 0x00, 0x09, 0x00, 0x00, 0x00
        /*0020*/ 	.byte	0x00, 0x00, 0x00, 0x00


//--------------------- .nv.info._Z9multi_gpuPiS_S_iii --------------------------
	.section	.nv.info._Z9multi_gpuPiS_S_iii,"",@"SHT_CUDA_INFO"
	.sectionflags	@""
	.align	4


	//----- nvinfo : EIATTR_CUDA_API_VERSION
	.align		4
        /*0000*/ 	.byte	0x04, 0x37
        /*0002*/ 	.short	(.L_7 - .L_6)
.L_6:
        /*0004*/ 	.word	0x00000082


	//----- nvinfo : EIATTR_KPARAM_INFO
	.align		4
.L_7:
        /*0008*/ 	.byte	0x04, 0x17
        /*000a*/ 	.short	(.L_9 - .L_8)
.L_8:
        /*000c*/ 	.word	0x00000000
        /*0010*/ 	.short	0x0005
        /*0012*/ 	.short	0x0020
        /*0014*/ 	.byte	0x00, 0xf0, 0x11, 0x00


	//----- nvinfo : EIATTR_KPARAM_INFO
	.align		4
.L_9:
        /*0018*/ 	.byte	0x04, 0x17
        /*001a*/ 	.short	(.L_11 - .L_10)
.L_10:
        /*001c*/ 	.word	0x00000000
        /*0020*/ 	.short	0x0004
        /*0022*/ 	.short	0x001c
        /*0024*/ 	.byte	0x00, 0xf0, 0x11, 0x00


	//----- nvinfo : EIATTR_KPARAM_INFO
	.align		4
.L_11:
        /*0028*/ 	.byte	0x04, 0x17
        /*002a*/ 	.short	(.L_13 - .L_12)
.L_12:
        /*002c*/ 	.word	0x00000000
        /*0030*/ 	.short	0x0003
        /*0032*/ 	.short	0x0018
        /*0034*/ 	.byte	0x00, 0xf0, 0x11, 0x00


	//----- nvinfo : EIATTR_KPARAM_INFO
	.align		4
.L_13:
        /*0038*/ 	.byte	0x04, 0x17
        /*003a*/ 	.short	(.L_15 - .L_14)
.L_14:
        /*003c*/ 	.word	0x00000000
        /*0040*/ 	.short	0x0002
        /*0042*/ 	.short	0x0010
        /*0044*/ 	.byte	0x00, 0xf5, 0x21, 0x00


	//----- nvinfo : EIATTR_KPARAM_INFO
	.align		4
.L_15:
        /*0048*/ 	.byte	0x04, 0x17
        /*004a*/ 	.short	(.L_17 - .L_16)
.L_16:
        /*004c*/ 	.word	0x00000000
        /*0050*/ 	.short	0x0001
        /*0052*/ 	.short	0x0008
        /*0054*/ 	.byte	0x00, 0xf5, 0x21, 0x00


	//----- nvinfo : EIATTR_KPARAM_INFO
	.align		4
.L_17:
        /*0058*/ 	.byte	0x04, 0x17
        /*005a*/ 	.short	(.L_19 - .L_18)
.L_18:
        /*005c*/ 	.word	0x00000000
        /*0060*/ 	.short	0x0000
        /*0062*/ 	.short	0x0000
        /*0064*/ 	.byte	0x00, 0xf5, 0x21, 0x00


	//----- nvinfo : EIATTR_SPARSE_MMA_MASK
	.align		4
.L_19:
        /*0068*/ 	.byte	0x03, 0x50
        /*006a*/ 	.short	0x0000


	//----- nvinfo : EIATTR_MAXREG_COUNT
	.align		4
        /*006c*/ 	.byte	0x03, 0x1b
        /*006e*/ 	.short	0x00ff


	//----- nvinfo : EIATTR_MERCURY_ISA_VERSION
	.align		4
        /*0070*/ 	.byte	0x03, 0x5f
        /*0072*/ 	.short	0x0101


	//----- nvinfo : EIATTR_VRC_CTA_INIT_COUNT
	.align		4
        /*0074*/ 	.byte	0x02, 0x4a
	.zero		1
	.zero		1


	//----- nvinfo : EIATTR_EXIT_INSTR_OFFSETS
	.align		4
        /*0078*/ 	.byte	0x04, 0x1c
        /*007a*/ 	.short	(.L_21 - .L_20)


	//   ....[0]....
.L_20:
        /*007c*/ 	.word	0x000000d0


	//   ....[1]....
        /*0080*/ 	.word	0x000008e0


	//----- nvinfo : EIATTR_CBANK_PARAM_SIZE
	.align		4
.L_21:
        /*0084*/ 	.byte	0x03, 0x19
        /*0086*/ 	.short	0x0024


	//----- nvinfo : EIATTR_PARAM_CBANK
	.align		4
        /*0088*/ 	.byte	0x04, 0x0a
        /*008a*/ 	.short	(.L_23 - .L_22)
	.align		4
.L_22:
        /*008c*/ 	.word	index@(.nv.constant0._Z9multi_gpuPiS_S_iii)
        /*0090*/ 	.short	0x0380
        /*0092*/ 	.short	0x0024


	//----- nvinfo : EIATTR_SW_WAR
	.align		4
.L_23:
        /*0094*/ 	.byte	0x04, 0x36
        /*0096*/ 	.short	(.L_25 - .L_24)
.L_24:
        /*0098*/ 	.word	0x00000008
.L_25:


//--------------------- .nv.callgraph             --------------------------
	.section	.nv.callgraph,"",@"SHT_CUDA_CALLGRAPH"
	.align	4
	.sectionentsize	8
	.align		4
        /*0000*/ 	.word	0x00000000
	.align		4
        /*0004*/ 	.word	0xffffffff
	.align		4
        /*0008*/ 	.word	0x00000000
	.align		4
        /*000c*/ 	.word	0xfffffffe
	.align		4
        /*0010*/ 	.word	0x00000000
	.align		4
        /*0014*/ 	.word	0xfffffffd
	.align		4
        /*0018*/ 	.word	0x00000000
	.align		4
        /*001c*/ 	.word	0xfffffffc


//--------------------- .text._Z9multi_gpuPiS_S_iii --------------------------
	.section	.text._Z9multi_gpuPiS_S_iii,"ax",@progbits
	.align	128
        .global         _Z9multi_gpuPiS_S_iii
        .type           _Z9multi_gpuPiS_S_iii,@function
        .size           _Z9multi_gpuPiS_S_iii,(.L_x_5 - _Z9multi_gpuPiS_S_iii)
        .other          _Z9multi_gpuPiS_S_iii,@"STO_CUDA_ENTRY STV_DEFAULT"
_Z9multi_gpuPiS_S_iii:
.text._Z9multi_gpuPiS_S_iii:
[----:B------:R-:W-:Y:S01]  /*0000*/  LDC R1, c[0x0][0x37c] ;  /* 0x0000df00ff017b82 */ /* 0x000fe20000000800 */
[----:B------:R-:W0:Y:S07]  /*0010*/  S2R R3, SR_TID.X ;  /* 0x0000000000037919 */ /* 0x000e2e0000002100 */
[----:B------:R-:W0:Y:S01]  /*0020*/  S2UR UR4, SR_CTAID.X ;  /* 0x00000000000479c3 */ /* 0x000e220000002500 */
[----:B------:R-:W1:Y:S01]  /*0030*/  LDCU UR6, c[0x0][0x398] ;  /* 0x00007300ff0677ac */ /* 0x000e620008000800 */
[----:B------:R-:W2:Y:S06]  /*0040*/  S2R R5, SR_TID.Y ;  /* 0x0000000000057919 */ /* 0x000eac0000002200 */
[----:B------:R-:W0:Y:S08]  /*0050*/  LDC R0, c[0x0][0x360] ;  /* 0x0000d800ff007b82 */ /* 0x000e300000000800 */
[----:B------:R-:W2:Y:S08]  /*0060*/  S2UR UR5, SR_CTAID.Y ;  /* 0x00000000000579c3 */ /* 0x000eb00000002600 */
[----:B------:R-:W2:Y:S08]  /*0070*/  LDC R16, c[0x0][0x364] ;  /* 0x0000d900ff107b82 */ /* 0x000eb00000000800 */
[----:B------:R-:W3:Y:S01]  /*0080*/  LDC R17, c[0x0][0x3a0] ;  /* 0x0000e800ff117b82 */ /* 0x000ee20000000800 */
[----:B0-----:R-:W-:-:S02]  /*0090*/  IMAD R0, R0, UR4, R3 ;  /* 0x0000000400007c24 */ /* 0x001fc4000f8e0203 */
[----:B--2---:R-:W-:-:S03]  /*00a0*/  IMAD R16, R16, UR5, R5 ;  /* 0x0000000510107c24 */ /* 0x004fc6000f8e0205 */
[----:B---3--:R-:W-:-:S04]  /*00b0*/  ISETP.GE.AND P0, PT, R0, R17, PT ;  /* 0x000000110000720c */ /* 0x008fc80003f06270 */
[----:B-1----:R-:W-:-:S13]  /*00c0*/  ISETP.GE.OR P0, PT, R16, UR6, P0 ;  /* 0x0000000610007c0c */ /* 0x002fda0008706670 */
[----:B------:R-:W-:Y:S05]  /*00d0*/  @P0 EXIT ;  /* 0x000000000000094d */ /* 0x000fea0003800000 */
[----:B------:R-:W0:Y:S01]  /*00e0*/  LDC R19, c[0x0][0x39c] ;  /* 0x0000e700ff137b82 */ /* 0x000e220000000800 */
[----:B------:R-:W1:Y:S01]  /*00f0*/  LDCU.64 UR4, c[0x0][0x358] ;  /* 0x00006b00ff0477ac */ /* 0x000e620008000a00 */
[----:B------:R-:W-:Y:S01]  /*0100*/  HFMA2 R24, -RZ, RZ, 0, 0 ;  /* 0x00000000ff187431 */ /* 0x000fe200000001ff */
[----:B0-----:R-:W-:-:S13]  /*0110*/  ISETP.GE.AND P0, PT, R19, 0x1, PT ;  /* 0x000000011300780c */ /* 0x001fda0003f06270 */
[----:B-1----:R-:W-:Y:S05]  /*0120*/  @!P0 BRA `(.L_x_0) ;  /* 0x0000000400dc8947 */ /* 0x002fea0003800000 */
[C---:B------:R-:W-:Y:S01]  /*0130*/  ISETP.GE.U32.AND P1, PT, R19.reuse, 0x8, PT ;  /* 0x000000081300780c */ /* 0x040fe20003f26070 */
[----:B------:R-:W-:Y:S01]  /*0140*/  IMAD R20, R16, R19, RZ ;  /* 0x0000001310147224 */ /* 0x000fe200078e02ff */
[----:B------:R-:W-:Y:S02]  /*0150*/  LOP3.LUT R27, R19, 0x7, RZ, 0xc0, !PT ;  /* 0x00000007131b7812 */ /* 0x000fe400078ec0ff */
[----:B------:R-:W-:Y:S02]  /*0160*/  MOV R21, RZ ;  /* 0x000000ff00157202 */ /* 0x000fe40000000f00 */
[----:B------:R-:W-:Y:S02]  /*0170*/  ISETP.NE.AND P0, PT, R27, RZ, PT ;  /* 0x000000ff1b00720c */ /* 0x000fe40003f05270 */
[----:B------:R-:W-:-:S05]  /*0180*/  MOV R24, RZ ;  /* 0x000000ff00187202 */ /* 0x000fca0000000f00 */
[----:B------:R-:W-:Y:S06]  /*0190*/  @!P1 BRA `(.L_x_1) ;  /* 0x0000000000c09947 */ /* 0x000fec0003800000 */
[----:B------:R-:W0:Y:S01]  /*01a0*/  LDC.64 R2, c[0x0][0x380] ;  /* 0x0000e000ff027b82 */ /* 0x000e220000000a00 */
[----:B------:R-:W-:Y:S02]  /*01b0*/  LOP3.LUT R21, R19, 0x7ffffff8, RZ, 0xc0, !PT ;  /* 0x7ffffff813157812 */ /* 0x000fe400078ec0ff */
[----:B------:R-:W-:Y:S02]  /*01c0*/  MOV R24, RZ ;  /* 0x000000ff00187202 */ /* 0x000fe40000000f00 */
[----:B------:R-:W-:Y:S02]  /*01d0*/  MOV R18, R0 ;  /* 0x0000000000127202 */ /* 0x000fe40000000f00 */
[----:B------:R-:W-:Y:S01]  /*01e0*/  IADD3 R22, PT, PT, -R21, RZ, RZ ;  /* 0x000000ff15167210 */ /* 0x000fe20007ffe1ff */
[----:B0-----:R-:W-:-:S03]  /*01f0*/  IMAD.WIDE.U32 R2, R20, 0x4, R2 ;  /* 0x0000000414027825 */ /* 0x001fc600078e0002 */
[----:B------:R-:W-:-:S04]  /*0200*/  IADD3 R4, P1, PT, R2, 0x10, RZ ;  /* 0x0000001002047810 */ /* 0x000fc80007f3e0ff */
[----:B------:R-:W-:-:S09]  /*0210*/  IADD3.X R3, PT, PT, RZ, R3, RZ, P1, !PT ;  /* 0x00000003ff037210 */ /* 0x000fd20000ffe4ff */
.L_x_2:
[----:B------:R-:W0:Y:S01]  /*0220*/  LDC.64 R14, c[0x0][0x388] ;  /* 0x0000e200ff0e7b82 */ /* 0x000e220000000a00 */
[----:B------:R-:W-:-:S05]  /*0230*/  MOV R2, R4 ;  /* 0x0000000400027202 */ /* 0x000fca0000000f00 */
[----:B------:R-:W2:Y:S04]  /*0240*/  LDG.E R25, desc[UR4][R2.64+-0x10] ;  /* 0xfffff00402197981 */ /* 0x000ea8000c1e1900 */
[----:B------:R-:W3:Y:S04]  /*0250*/  LDG.E R23, desc[UR4][R2.64+-0xc] ;  /* 0xfffff40402177981 */ /* 0x000ee8000c1e1900 */
[----:B------:R-:W4:Y:S04]  /*0260*/  LDG.E R29, desc[UR4][R2.64+-0x8] ;  /* 0xfffff804021d7981 */ /* 0x000f28000c1e1900 */
[----:B------:R-:W5:Y:S01]  /*0270*/  LDG.E R28, desc[UR4][R2.64+-0x4] ;  /* 0xfffffc04021c7981 */ /* 0x000f62000c1e1900 */
[----:B0-----:R-:W-:-:S05]  /*0280*/  IMAD.WIDE R14, R18, 0x4, R14 ;  /* 0x00000004120e7825 */ /* 0x001fca00078e020e */
[----:B------:R0:W2:Y:S01]  /*0290*/  LDG.E R26, desc[UR4][R14.64] ;  /* 0x000000040e1a7981 */ /* 0x0000a2000c1e1900 */
[----:B------:R-:W-:-:S04]  /*02a0*/  IMAD.WIDE R12, R17, 0x4, R14 ;  /* 0x00000004110c7825 */ /* 0x000fc800078e020e */
[C---:B------:R-:W-:Y:S02]  /*02b0*/  IMAD.WIDE R4, R17.reuse, 0x4, R12 ;  /* 0x0000000411047825 */ /* 0x040fe400078e020c */
[----:B------:R-:W3:Y:S02]  /*02c0*/  LDG.E R12, desc[UR4][R12.64] ;  /* 0x000000040c0c7981 */ /* 0x000ee4000c1e1900 */
[C---:B------:R-:W-:Y:S02]  /*02d0*/  IMAD.WIDE R8, R17.reuse, 0x4, R4 ;  /* 0x0000000411087825 */ /* 0x040fe400078e0204 */
[----:B------:R-:W4:Y:S02]  /*02e0*/  LDG.E R4, desc[UR4][R4.64] ;  /* 0x0000000404047981 */ /* 0x000f24000c1e1900 */
[C---:B------:R-:W-:Y:S02]  /*02f0*/  IMAD.WIDE R6, R17.reuse, 0x4, R8 ;  /* 0x0000000411067825 */ /* 0x040fe400078e0208 */
[----:B------:R-:W5:Y:S02]  /*0300*/  LDG.E R8, desc[UR4][R8.64] ;  /* 0x0000000408087981 */ /* 0x000f64000c1e1900 */
[----:B------:R-:W-:-:S02]  /*0310*/  IMAD.WIDE R10, R17, 0x4, R6 ;  /* 0x00000004110a7825 */ /* 0x000fc400078e0206 */
[----:B------:R-:W5:Y:S04]  /*0320*/  LDG.E R5, desc[UR4][R2.64] ;  /* 0x0000000402057981 */ /* 0x000f68000c1e1900 */
[----:B------:R-:W5:Y:S01]  /*0330*/  LDG.E R6, desc[UR4][R6.64] ;  /* 0x0000000406067981 */ /* 0x000f62000c1e1900 */
[----:B0-----:R-:W-:-:S03]  /*0340*/  IMAD.WIDE R14, R17, 0x4, R10 ;  /* 0x00000004110e7825 */ /* 0x001fc600078e020a */
[----:B------:R-:W5:Y:S04]  /*0350*/  LDG.E R10, desc[UR4][R10.64] ;  /* 0x000000040a0a7981 */ /* 0x000f68000c1e1900 */
[----:B------:R-:W5:Y:S04]  /*0360*/  LDG.E R13, desc[UR4][R14.64] ;  /* 0x000000040e0d7981 */ /* 0x000f68000c1e1900 */
[----:B------:R-:W5:Y:S04]  /*0370*/  LDG.E R7, desc[UR4][R2.64+0x4] ;  /* 0x0000040402077981 */ /* 0x000f68000c1e1900 */
[----:B------:R-:W5:Y:S01]  /*0380*/  LDG.E R9, desc[UR4][R2.64+0xc] ;  /* 0x00000c0402097981 */ /* 0x000f62000c1e1900 */
[----:B--2---:R-:W-:-:S02]  /*0390*/  IMAD R26, R25, R26, R24 ;  /* 0x0000001a191a7224 */ /* 0x004fc400078e0218 */
[----:B------:R-:W-:Y:S02]  /*03a0*/  IMAD.WIDE R24, R17, 0x4, R14 ;  /* 0x0000000411187825 */ /* 0x000fe400078e020e */
[----:B------:R0:W2:Y:S04]  /*03b0*/  LDG.E R14, desc[UR4][R2.64+0x8] ;  /* 0x00000804020e7981 */ /* 0x0000a8000c1e1900 */
[----:B------:R-:W2:Y:S01]  /*03c0*/  LDG.E R24, desc[UR4][R24.64] ;  /* 0x0000000418187981 */ /* 0x000ea2000c1e1900 */
[----:B---3--:R-:W-:Y:S01]  /*03d0*/  IMAD R12, R23, R12, R26 ;  /* 0x0000000c170c7224 */ /* 0x008fe200078e021a */
[----:B------:R-:W-:-:S03]  /*03e0*/  IADD3 R22, PT, PT, R22, 0x8, RZ ;  /* 0x0000000816167810 */ /* 0x000fc60007ffe0ff */
[----:B----4-:R-:W-:Y:S01]  /*03f0*/  IMAD R29, R29, R4, R12 ;  /* 0x000000041d1d7224 */ /* 0x010fe200078e020c */
[----:B------:R-:W-:-:S03]  /*0400*/  ISETP.NE.AND P1, PT, R22, RZ, PT ;  /* 0x000000ff1600720c */ /* 0x000fc60003f25270 */
[----:B-----5:R-:W-:Y:S01]  /*0410*/  IMAD R8, R28, R8, R29 ;  /* 0x000000081c087224 */ /* 0x020fe200078e021d */
[----:B------:R-:W-:-:S03]  /*0420*/  IADD3 R4, P2, PT, R2, 0x20, RZ ;  /* 0x0000002002047810 */ /* 0x000fc60007f5e0ff */
[----:B------:R-:W-:Y:S01]  /*0430*/  IMAD R5, R5, R6, R8 ;  /* 0x0000000605057224 */ /* 0x000fe200078e0208 */
[----:B0-----:R-:W-:Y:S02]  /*0440*/  IADD3.X R3, PT, PT, RZ, R3, RZ, P2, !PT ;  /* 0x00000003ff037210 */ /* 0x001fe400017fe4ff */
[----:B------:R-:W-:Y:S01]  /*0450*/  LEA R18, R17, R18, 0x3 ;  /* 0x0000001211127211 */ /* 0x000fe200078e18ff */
[----:B------:R-:W-:-:S04]  /*0460*/  IMAD R5, R7, R10, R5 ;  /* 0x0000000a07057224 */ /* 0x000fc800078e0205 */
[----:B--2---:R-:W-:-:S04]  /*0470*/  IMAD R5, R14, R13, R5 ;  /* 0x0000000d0e057224 */ /* 0x004fc800078e0205 */
[----:B------:R-:W-:Y:S01]  /*0480*/  IMAD R24, R9, R24, R5 ;  /* 0x0000001809187224 */ /* 0x000fe200078e0205 */
[----:B------:R-:W-:Y:S06]  /*0490*/  @P1 BRA `(.L_x_2) ;  /* 0xfffffffc00601947 */ /* 0x000fec000383ffff */
.L_x_1:
[----:B------:R-:W-:Y:S05]  /*04a0*/  @!P0 BRA `(.L_x_0) ;  /* 0x0000000000fc8947 */ /* 0x000fea0003800000 */
[----:B------:R-:W-:Y:S02]  /*04b0*/  ISETP.GE.U32.AND P1, PT, R27, 0x4, PT ;  /* 0x000000041b00780c */ /* 0x000fe40003f26070 */
[----:B------:R-:W-:-:S04]  /*04c0*/  LOP3.LUT R14, R19, 0x3, RZ, 0xc0, !PT ;  /* 0x00000003130e7812 */ /* 0x000fc800078ec0ff */
[----:B------:R-:W-:-:S07]  /*04d0*/  ISETP.NE.AND P0, PT, R14, RZ, PT ;  /* 0x000000ff0e00720c */ /* 0x000fce0003f05270 */
[----:B------:R-:W-:Y:S06]  /*04e0*/  @!P1 BRA `(.L_x_3) ;  /* 0x00000000006c9947 */ /* 0x000fec0003800000 */
[----:B------:R-:W0:Y:S01]  /*04f0*/  LDC.64 R4, c[0x0][0x388] ;  /* 0x0000e200ff047b82 */ /* 0x000e220000000a00 */
[----:B------:R-:W1:Y:S01]  /*0500*/  LDCU.64 UR6, c[0x0][0x380] ;  /* 0x00007000ff0677ac */ /* 0x000e620008000a00 */
[----:B------:R-:W-:Y:S01]  /*0510*/  IMAD R7, R21, R17, R0 ;  /* 0x0000001115077224 */ /* 0x000fe200078e0200 */
[CC--:B------:R-:W-:Y:S02]  /*0520*/  IADD3 R3, PT, PT, R20.reuse, R21.reuse, RZ ;  /* 0x0000001514037210 */ /* 0x0c0fe40007ffe0ff */
[----:B------:R-:W-:-:S03]  /*0530*/  IADD3 R8, P1, PT, R20, R21, RZ ;  /* 0x0000001514087210 */ /* 0x000fc60007f3e0ff */
[----:B------:R-:W2:Y:S01]  /*0540*/  LDC.64 R12, c[0x0][0x380] ;  /* 0x0000e000ff0c7b82 */ /* 0x000ea20000000a00 */
[----:B0-----:R-:W-:-:S04]  /*0550*/  IMAD.WIDE R4, R7, 0x4, R4 ;  /* 0x0000000407047825 */ /* 0x001fc800078e0204 */
[----:B------:R-:W-:Y:S02]  /*0560*/  IMAD.WIDE R6, R17, 0x4, R4 ;  /* 0x0000000411067825 */ /* 0x000fe400078e0204 */
[----:B------:R-:W3:Y:S02]  /*0570*/  LDG.E R4, desc[UR4][R4.64] ;  /* 0x0000000404047981 */ /* 0x000ee4000c1e1900 */
[----:B--2---:R-:W-:Y:S01]  /*0580*/  IMAD.WIDE.U32 R12, R3, 0x4, R12 ;  /* 0x00000004030c7825 */ /* 0x004fe200078e000c */
[----:B------:R-:W-:Y:S02]  /*0590*/  IADD3.X R3, PT, PT, RZ, RZ, RZ, P1, !PT ;  /* 0x000000ffff037210 */ /* 0x000fe40000ffe4ff */
[----:B-1----:R-:W-:-:S03]  /*05a0*/  LEA R2, P1, R8, UR6, 0x2 ;  /* 0x0000000608027c11 */ /* 0x002fc6000f8210ff */
[----:B------:R-:W3:Y:S01]  /*05b0*/  LDG.E R13, desc[UR4][R12.64] ;  /* 0x000000040c0d7981 */ /* 0x000ee2000c1e1900 */
[----:B------:R-:W-:Y:S01]  /*05c0*/  LEA.HI.X R3, R8, UR7, R3, 0x2, P1 ;  /* 0x0000000708037c11 */ /* 0x000fe200088f1403 */
[C---:B------:R-:W-:Y:S02]  /*05d0*/  IMAD.WIDE R8, R17.reuse, 0x4, R6 ;  /* 0x0000000411087825 */ /* 0x040fe400078e0206 */
[----:B------:R-:W2:Y:S04]  /*05e0*/  LDG.E R6, desc[UR4][R6.64] ;  /* 0x0000000406067981 */ /* 0x000ea8000c1e1900 */
[----:B------:R-:W2:Y:S01]  /*05f0*/  LDG.E R15, desc[UR4][R2.64+0x4] ;  /* 0x00000404020f7981 */ /* 0x000ea2000c1e1900 */
[----:B------:R-:W-:-:S03]  /*0600*/  IMAD.WIDE R10, R17, 0x4, R8 ;  /* 0x00000004110a7825 */ /* 0x000fc600078e0208 */
[----:B------:R-:W4:Y:S04]  /*0610*/  LDG.E R22, desc[UR4][R8.64] ;  /* 0x0000000408167981 */ /* 0x000f28000c1e1900 */
[----:B------:R-:W4:Y:S04]  /*0620*/  LDG.E R18, desc[UR4][R2.64+0x8] ;  /* 0x0000080402127981 */ /* 0x000f28000c1e1900 */
[----:B------:R-:W5:Y:S04]  /*0630*/  LDG.E R26, desc[UR4][R2.64+0xc] ;  /* 0x00000c04021a7981 */ /* 0x000f68000c1e1900 */
[----:B------:R-:W5:Y:S01]  /*0640*/  LDG.E R10, desc[UR4][R10.64] ;  /* 0x000000040a0a7981 */ /* 0x000f62000c1e1900 */
[----:B------:R-:W-:Y:S01]  /*0650*/  IADD3 R21, PT, PT, R21, 0x4, RZ ;  /* 0x0000000415157810 */ /* 0x000fe20007ffe0ff */
[----:B---3--:R-:W-:-:S04]  /*0660*/  IMAD R24, R13, R4, R24 ;  /* 0x000000040d187224 */ /* 0x008fc800078e0218 */
[----:B--2---:R-:W-:-:S04]  /*0670*/  IMAD R15, R15, R6, R24 ;  /* 0x000000060f0f7224 */ /* 0x004fc800078e0218 */
[----:B----4-:R-:W-:-:S04]  /*0680*/  IMAD R15, R18, R22, R15 ;  /* 0x00000016120f7224 */ /* 0x010fc800078e020f */
[----:B-----5:R-:W-:-:S07]  /*0690*/  IMAD R24, R26, R10, R15 ;  /* 0x0000000a1a187224 */ /* 0x020fce00078e020f */
.L_x_3:
[----:B------:R-:W-:Y:S05]  /*06a0*/  @!P0 BRA `(.L_x_0) ;  /* 0x00000000007c8947 */ /* 0x000fea0003800000 */
[----:B------:R-:W-:Y:S01]  /*06b0*/  ISETP.NE.AND P1, PT, R14, 0x1, PT ;  /* 0x000000010e00780c */ /* 0x000fe20003f25270 */
[----:B------:R-:W0:Y:S01]  /*06c0*/  LDC.64 R10, c[0x0][0x380] ;  /* 0x0000e000ff0a7b82 */ /* 0x000e220000000a00 */
[----:B------:R-:W-:-:S04]  /*06d0*/  LOP3.LUT R19, R19, 0x1, RZ, 0xc0, !PT ;  /* 0x0000000113137812 */ /* 0x000fc800078ec0ff */
[----:B------:R-:W-:-:S03]  /*06e0*/  ISETP.NE.U32.AND P0, PT, R19, 0x1, PT ;  /* 0x000000011300780c */ /* 0x000fc60003f05070 */
[----:B------:R-:W1:Y:S04]  /*06f0*/  LDC.64 R8, c[0x0][0x388] ;  /* 0x0000e200ff087b82 */ /* 0x000e680000000a00 */
[CC--:B------:R-:W-:Y:S02]  /*0700*/  @P1 IADD3 R13, PT, PT, R20.reuse, R21.reuse, RZ ;  /* 0x00000015140d1210 */ /* 0x0c0fe40007ffe0ff */
[----:B------:R-:W-:Y:S02]  /*0710*/  @P1 IADD3 R12, P2, PT, R20, R21, RZ ;  /* 0x00000015140c1210 */ /* 0x000fe40007f5e0ff */
[----:B------:R-:W2:Y:S02]  /*0720*/  @P1 LDC.64 R2, c[0x0][0x380] ;  /* 0x0000e000ff021b82 */ /* 0x000ea40000000a00 */
[----:B------:R-:W-:-:S06]  /*0730*/  @P1 IADD3.X R14, PT, PT, RZ, RZ, RZ, P2, !PT ;  /* 0x000000ffff0e1210 */ /* 0x000fcc00017fe4ff */
[----:B------:R-:W3:Y:S01]  /*0740*/  LDC.64 R4, c[0x0][0x380] ;  /* 0x0000e000ff047b82 */ /* 0x000ee20000000a00 */
[----:B0-----:R-:W-:-:S04]  /*0750*/  @P1 IMAD.WIDE.U32 R10, R13, 0x4, R10 ;  /* 0x000000040d0a1825 */ /* 0x001fc800078e000a */
[C---:B------:R-:W-:Y:S01]  /*0760*/  @P1 IMAD R13, R21.reuse, R17, R0 ;  /* 0x00000011150d1224 */ /* 0x040fe200078e0200 */
[----:B------:R-:W-:Y:S01]  /*0770*/  @P1 IADD3 R21, PT, PT, R21, 0x2, RZ ;  /* 0x0000000215151810 */ /* 0x000fe20007ffe0ff */
[----:B------:R-:W4:Y:S01]  /*0780*/  @P1 LDG.E R11, desc[UR4][R10.64] ;  /* 0x000000040a0b1981 */ /* 0x000f22000c1e1900 */
[----:B------:R-:W0:Y:S01]  /*0790*/  LDC.64 R6, c[0x0][0x388] ;  /* 0x0000e200ff067b82 */ /* 0x000e220000000a00 */
[----:B-1----:R-:W-:Y:S01]  /*07a0*/  @P1 IMAD.WIDE R8, R13, 0x4, R8 ;  /* 0x000000040d081825 */ /* 0x002fe200078e0208 */
[----:B------:R-:W-:Y:S02]  /*07b0*/  @!P0 IADD3 R15, PT, PT, R20, R21, RZ ;  /* 0x00000015140f8210 */ /* 0x000fe40007ffe0ff */
[----:B--2---:R-:W-:Y:S01]  /*07c0*/  @P1 LEA R2, P2, R12, R2, 0x2 ;  /* 0x000000020c021211 */ /* 0x004fe200078410ff */
[----:B------:R-:W-:-:S03]  /*07d0*/  @!P0 IMAD R21, R21, R17, R0 ;  /* 0x0000001115158224 */ /* 0x000fc600078e0200 */
[----:B------:R-:W-:Y:S01]  /*07e0*/  @P1 LEA.HI.X R3, R12, R3, R14, 0x2, P2 ;  /* 0x000000030c031211 */ /* 0x000fe200010f140e */
[----:B------:R-:W-:Y:S01]  /*07f0*/  @P1 IMAD.WIDE R12, R17, 0x4, R8 ;  /* 0x00000004110c1825 */ /* 0x000fe200078e0208 */
[----:B------:R-:W4:Y:S03]  /*0800*/  @P1 LDG.E R14, desc[UR4][R8.64] ;  /* 0x00000004080e1981 */ /* 0x000f26000c1e1900 */
[----:B---3--:R-:W-:Y:S01]  /*0810*/  @!P0 IMAD.WIDE.U32 R4, R15, 0x4, R4 ;  /* 0x000000040f048825 */ /* 0x008fe200078e0004 */
[----:B------:R-:W2:Y:S04]  /*0820*/  @P1 LDG.E R2, desc[UR4][R2.64+0x4] ;  /* 0x0000040402021981 */ /* 0x000ea8000c1e1900 */
[----:B------:R-:W2:Y:S01]  /*0830*/  @P1 LDG.E R12, desc[UR4][R12.64] ;  /* 0x000000040c0c1981 */ /* 0x000ea2000c1e1900 */
[----:B0-----:R-:W-:-:S03]  /*0840*/  @!P0 IMAD.WIDE R6, R21, 0x4, R6 ;  /* 0x0000000415068825 */ /* 0x001fc600078e0206 */
[----:B------:R-:W3:Y:S04]  /*0850*/  @!P0 LDG.E R5, desc[UR4][R4.64] ;  /* 0x0000000404058981 */ /* 0x000ee8000c1e1900 */
[----:B------:R-:W3:Y:S01]  /*0860*/  @!P0 LDG.E R6, desc[UR4][R6.64] ;  /* 0x0000000406068981 */ /* 0x000ee2000c1e1900 */
[----:B----4-:R-:W-:-:S04]  /*0870*/  @P1 IMAD R11, R11, R14, R24 ;  /* 0x0000000e0b0b1224 */ /* 0x010fc800078e0218 */
[----:B--2---:R-:W-:-:S04]  /*0880*/  @P1 IMAD R24, R2, R12, R11 ;  /* 0x0000000c02181224 */ /* 0x004fc800078e020b */
[----:B---3--:R-:W-:-:S07]  /*0890*/  @!P0 IMAD R24, R5, R6, R24 ;  /* 0x0000000605188224 */ /* 0x008fce00078e0218 */
.L_x_0:
[----:B------:R-:W0:Y:S01]  /*08a0*/  LDC.64 R2, c[0x0][0x390] ;  /* 0x0000e400ff027b82 */ /* 0x000e220000000a00 */
[----:B------:R-:W-:-:S04]  /*08b0*/  IMAD R17, R16, R17, R0 ;  /* 0x0000001110117224 */ /* 0x000fc800078e0200 */
[----:B0-----:R-:W-:-:S05]  /*08c0*/  IMAD.WIDE R2, R17, 0x4, R2 ;  /* 0x0000000411027825 */ /* 0x001fca00078e0202 */
[----:B------:R-:W-:Y:S01]  /*08d0*/  STG.E desc[UR4][R2.64], R24 ;  /* 0x0000001802007986 */ /* 0x000fe2000c101904 */
[----:B------:R-:W-:Y:S05]  /*08e0*/  EXIT ;  /* 0x000000000000794d */ /* 0x000fea0003800000 */
.L_x_4:
[----:B------:R-:W-:-:S00]  /*08f0*/  BRA `(.L_x_4) ;  /* 0xfffffffc00fc7947 */ /* 0x000fc0000383ffff */
[----:B------:R-:W-:-:S00]  /*0900*/  NOP ;  /* 0x0000000000007918 */ /* 0x000fc00000000000 */
[----:B------:R-:W-:-:S00]  /*0910*/  NOP ;  /* 0x0000000000007918 */ /* 0x000fc00000000000 */
[----:B------:R-:W-:-:S00]  /*0920*/  NOP ;  /* 0x0000000000007918 */ /* 0x000fc00000000000 */
[----:B------:R-:W-:-:S00]  /*0930*/  NOP ;  /* 0x0000000000007918 */ /* 0x000fc00000000000 */
[----:B------:R-:W-:-:S00]  /*0940*/  NOP ;  /* 0x0000000000007918 */ /* 0x000fc00000000000 */
[----:B------:R-:W-:-:S00]  /*0950*/  NOP ;  /* 0x0000000000007918 */ /* 0x000fc00000000000 */
[----:B------:R-:W-:-:S00]  /*0960*/  NOP ;  /* 0x0000000000007918 */ /* 0x000fc00000000000 */
[----:B------:R-:W-:-:S00]  /*0970*/  NOP ;  /* 0x0000000000007918 */ /* 0x000fc00000000000 */
.L_x_5:


//--------------------- .nv.shared.reserved.0     --------------------------
	.section	.nv.shared.reserved.0,"aw",@nobits
	.weak		__nv_reservedSMEM_offset_0_alias
	.size		__nv_reservedSMEM_offset_0_alias, 0, 64
	.other		__nv_reservedSMEM_offset_0_alias,@"STO_CUDA_RESERVED_SHARED STV_DEFAULT"
__nv_reservedSMEM_offset_0_alias:
	.zero		0
	.zero		64


//--------------------- .nv.constant0._Z9multi_gpuPiS_S_iii --------------------------
	.section	.nv.constant0._Z9multi_gpuPiS_S_iii,"a",@progbits
	.sectionflags	@""
	.align	4
.nv.constant0._Z9multi_gpuPiS_S_iii:
	.zero		932


//--------------------- SYMBOLS --------------------------

	.type		.nv.reservedSmem.offset0,@object
	.size		.nv.reservedSmem.offset0,0x4
